	.headerflags	@"EF_CUDA_TEXMODE_UNIFIED EF_CUDA_64BIT_ADDRESS EF_CUDA_ACCELERATORS EF_CUDA_SM90 EF_CUDA_VIRTUAL_SM(EF_CUDA_SM90)"
	.elftype	@"ET_EXEC"


//--------------------- .nv.info                  --------------------------
	.section	.nv.info,"",@"SHT_CUDA_INFO"
	.align	4


	//----- nvinfo : EIATTR_REGCOUNT
	.align		4
        /*0000*/ 	.byte	0x04, 0x2f
        /*0002*/ 	.short	(.L_1 - .L_0)
	.align		4
.L_0:
        /*0004*/ 	.word	index@(triton_poi_fused_convolution_div_max_pool2d_with_indices_relu_sub_3)
        /*0008*/ 	.word	0x00000020


	//----- nvinfo : EIATTR_MIN_STACK_SIZE
	.align		4
.L_1:
        /*000c*/ 	.byte	0x04, 0x12
        /*000e*/ 	.short	(.L_3 - .L_2)
	.align		4
.L_2:
        /*0010*/ 	.word	index@(triton_poi_fused_convolution_div_max_pool2d_with_indices_relu_sub_3)
        /*0014*/ 	.word	0x00000000


	//----- nvinfo : EIATTR_FRAME_SIZE
	.align		4
.L_3:
        /*0018*/ 	.byte	0x04, 0x11
        /*001a*/ 	.short	(.L_5 - .L_4)
	.align		4
.L_4:
        /*001c*/ 	.word	index@(triton_poi_fused_convolution_div_max_pool2d_with_indices_relu_sub_3)
        /*0020*/ 	.word	0x00000000


	//----- nvinfo : EIATTR_MIN_STACK_SIZE
	.align		4
.L_5:
        /*0024*/ 	.byte	0x04, 0x12
        /*0026*/ 	.short	(.L_7 - .L_6)
	.align		4
.L_6:
        /*0028*/ 	.word	index@(triton_poi_fused_convolution_div_max_pool2d_with_indices_relu_sub_3)
        /*002c*/ 	.word	0x00000000
.L_7:


//--------------------- .nv.info.triton_poi_fused_convolution_div_max_pool2d_with_indices_relu_sub_3 --------------------------
	.section	.nv.info.triton_poi_fused_convolution_div_max_pool2d_with_indices_relu_sub_3,"",@"SHT_CUDA_INFO"
	.sectionflags	@""
	.align	4


	//----- nvinfo : EIATTR_CUDA_API_VERSION
	.align		4
        /*0000*/ 	.byte	0x04, 0x37
        /*0002*/ 	.short	(.L_9 - .L_8)
.L_8:
        /*0004*/ 	.word	0x0000007c


	//----- nvinfo : EIATTR_KPARAM_INFO
	.align		4
.L_9:
        /*0008*/ 	.byte	0x04, 0x17
        /*000a*/ 	.short	(.L_11 - .L_10)
.L_10:
        /*000c*/ 	.word	0x00000000
        /*0010*/ 	.short	0x0002
        /*0012*/ 	.short	0x0010
        /*0014*/ 	.byte	0x00, 0xf0, 0x11, 0x00


	//----- nvinfo : EIATTR_KPARAM_INFO
	.align		4
.L_11:
        /*0018*/ 	.byte	0x04, 0x17
        /*001a*/ 	.short	(.L_13 - .L_12)
.L_12:
        /*001c*/ 	.word	0x00000000
        /*0020*/ 	.short	0x0001
        /*0022*/ 	.short	0x0008
        /*0024*/ 	.byte	0x00, 0xf4, 0x21, 0x00


	//----- nvinfo : EIATTR_KPARAM_INFO
	.align		4
.L_13:
        /*0028*/ 	.byte	0x04, 0x17
        /*002a*/ 	.short	(.L_15 - .L_14)
.L_14:
        /*002c*/ 	.word	0x00000000
        /*0030*/ 	.short	0x0000
        /*0032*/ 	.short	0x0000
        /*0034*/ 	.byte	0x00, 0xf4, 0x21, 0x00


	//----- nvinfo : EIATTR_SPARSE_MMA_MASK
	.align		4
.L_15:
        /*0038*/ 	.byte	0x03, 0x50
        /*003a*/ 	.short	0x0000


	//----- nvinfo : EIATTR_MAXREG_COUNT
	.align		4
        /*003c*/ 	.byte	0x03, 0x1b
        /*003e*/ 	.short	0x00ff


	//----- nvinfo : EIATTR_EXIT_INSTR_OFFSETS
	.align		4
        /*0040*/ 	.byte	0x04, 0x1c
        /*0042*/ 	.short	(.L_17 - .L_16)


	//   ....[0]....
.L_16:
        /*0044*/ 	.word	0x000007a0


	//   ....[1]....
        /*0048*/ 	.word	0x000007c0


	//----- nvinfo : EIATTR_REQNTID
	.align		4
.L_17:
        /*004c*/ 	.byte	0x04, 0x10
        /*004e*/ 	.short	(.L_19 - .L_18)
.L_18:
        /*0050*/ 	.word	0x00000080
        /*0054*/ 	.word	0x00000001
        /*0058*/ 	.word	0x00000001


	//----- nvinfo : EIATTR_CBANK_PARAM_SIZE
	.align		4
.L_19:
        /*005c*/ 	.byte	0x03, 0x19
        /*005e*/ 	.short	0x0014


	//----- nvinfo : EIATTR_PARAM_CBANK
	.align		4
        /*0060*/ 	.byte	0x04, 0x0a
        /*0062*/ 	.short	(.L_21 - .L_20)
	.align		4
.L_20:
        /*0064*/ 	.word	index@(.nv.constant0.triton_poi_fused_convolution_div_max_pool2d_with_indices_relu_sub_3)
        /*0068*/ 	.short	0x0210
        /*006a*/ 	.short	0x0014


	//----- nvinfo : EIATTR_SW_WAR
	.align		4
.L_21:
        /*006c*/ 	.byte	0x04, 0x36
        /*006e*/ 	.short	(.L_23 - .L_22)
.L_22:
        /*0070*/ 	.word	0x00000008
.L_23:


//--------------------- .nv.callgraph             --------------------------
	.section	.nv.callgraph,"",@"SHT_CUDA_CALLGRAPH"
	.align	4
	.sectionentsize	8
	.align		4
        /*0000*/ 	.word	0x00000000
	.align		4
        /*0004*/ 	.word	0xffffffff
	.align		4
        /*0008*/ 	.word	0x00000000
	.align		4
        /*000c*/ 	.word	0xfffffffe
	.align		4
        /*0010*/ 	.word	0x00000000
	.align		4
        /*0014*/ 	.word	0xfffffffd
	.align		4
        /*0018*/ 	.word	0x00000000
	.align		4
        /*001c*/ 	.word	0xfffffffc


//--------------------- .text.triton_poi_fused_convolution_div_max_pool2d_with_indices_relu_sub_3 --------------------------
	.section	.text.triton_poi_fused_convolution_div_max_pool2d_with_indices_relu_sub_3,"ax",@progbits
	.align	128
        .global         triton_poi_fused_convolution_div_max_pool2d_with_indices_relu_sub_3
        .type           triton_poi_fused_convolution_div_max_pool2d_with_indices_relu_sub_3,@function
        .size           triton_poi_fused_convolution_div_max_pool2d_with_indices_relu_sub_3,(.L_x_1 - triton_poi_fused_convolution_div_max_pool2d_with_indices_relu_sub_3)
        .other          triton_poi_fused_convolution_div_max_pool2d_with_indices_relu_sub_3,@"STO_CUDA_ENTRY STV_DEFAULT"
triton_poi_fused_convolution_div_max_pool2d_with_indices_relu_sub_3:
.text.triton_poi_fused_convolution_div_max_pool2d_with_indices_relu_sub_3:
[----:B------:R-:W0:Y:S02]  /*0000*/  LDC R1, c[0x0][0x28] ;  /* 0x00000a00ff017b82 */ /* 0x000e240000000800 */
[----:B------:R-:W1:Y:S01]  /*0010*/  S2R R0, SR_TID.X ;  /* 0x0000000000007919 */ /* 0x000e620000002100 */
[----:B------:R-:W-:Y:S01]  /*0020*/  IMAD.MOV.U32 R4, RZ, RZ, RZ ;  /* 0x000000ffff047224 */ /* 0x000fe200078e00ff */
[----:B------:R-:W-:Y:S01]  /*0030*/  ULDC.64 UR4, c[0x0][0x208] ;  /* 0x0000820000047ab9 */ /* 0x000fe20000000a00 */
[----:B------:R-:W-:Y:S01]  /*0040*/  IMAD.MOV.U32 R2, RZ, RZ, RZ ;  /* 0x000000ffff027224 */ /* 0x000fe200078e00ff */
[----:B------:R-:W2:Y:S01]  /*0050*/  S2R R5, SR_CTAID.X ;  /* 0x0000000000057919 */ /* 0x000ea20000002500 */
[----:B------:R-:W-:Y:S02]  /*0060*/  IMAD.MOV.U32 R6, RZ, RZ, RZ ;  /* 0x000000ffff067224 */ /* 0x000fe400078e00ff */
[----:B------:R-:W-:Y:S02]  /*0070*/  IMAD.MOV.U32 R8, RZ, RZ, RZ ;  /* 0x000000ffff087224 */ /* 0x000fe400078e00ff */
[----:B-1----:R-:W-:Y:S01]  /*0080*/  IMAD.SHL.U32 R0, R0, 0x2, RZ ;  /* 0x0000000200007824 */ /* 0x002fe200078e00ff */
[----:B--2---:R-:W-:-:S04]  /*0090*/  SHF.R.S32.HI R3, RZ, 0x17, R5 ;  /* 0x00000017ff037819 */ /* 0x004fc80000011405 */
[----:B------:R-:W-:Y:S02]  /*00a0*/  LOP3.LUT R0, R0, 0xfe, RZ, 0xc0, !PT ;  /* 0x000000fe00007812 */ /* 0x000fe400078ec0ff */
[----:B------:R-:W-:-:S03]  /*00b0*/  SGXT R3, R3, 0x1 ;  /* 0x000000010303781a */ /* 0x000fc60000000200 */
[----:B------:R-:W-:-:S04]  /*00c0*/  IMAD R5, R5, 0x100, R0 ;  /* 0x0000010005057824 */ /* 0x000fc800078e0200 */
[----:B------:R-:W-:Y:S01]  /*00d0*/  IMAD.HI R4, R5, -0x6e5d4c3b, R4 ;  /* 0x91a2b3c505047827 */ /* 0x000fe200078e0204 */
[----:B------:R-:W-:Y:S02]  /*00e0*/  LEA.HI R0, R3, R5, RZ, 0x6 ;  /* 0x0000000503007211 */ /* 0x000fe400078f30ff */
[C---:B------:R-:W-:Y:S01]  /*00f0*/  ISETP.GE.AND P0, PT, R5.reuse, 0xe100, PT ;  /* 0x0000e1000500780c */ /* 0x040fe20003f06270 */
[----:B------:R-:W-:Y:S01]  /*0100*/  IMAD.MOV.U32 R3, RZ, RZ, R5 ;  /* 0x000000ffff037224 */ /* 0x000fe200078e0005 */
[----:B------:R-:W-:Y:S01]  /*0110*/  SHF.R.S32.HI R7, RZ, 0x6, R0 ;  /* 0x00000006ff077819 */ /* 0x000fe20000011400 */
[----:B------:R-:W-:Y:S01]  /*0120*/  IMAD.HI R2, R5, -0x77777777, R2 ;  /* 0x8888888905027827 */ /* 0x000fe200078e0202 */
[----:B------:R-:W-:-:S03]  /*0130*/  SHF.R.U32.HI R3, RZ, 0x1f, R4 ;  /* 0x0000001fff037819 */ /* 0x000fc60000011604 */
[----:B------:R-:W-:Y:S01]  /*0140*/  IMAD.HI R6, R7, -0x77777777, R6 ;  /* 0x8888888907067827 */ /* 0x000fe200078e0206 */
[----:B------:R-:W-:Y:S02]  /*0150*/  SHF.R.U32.HI R9, RZ, 0x1f, R2 ;  /* 0x0000001fff097819 */ /* 0x000fe40000011602 */
[----:B------:R-:W-:Y:S02]  /*0160*/  LEA.HI.SX32 R11, R4, R3, 0x13 ;  /* 0x00000003040b7211 */ /* 0x000fe400078f9aff */
[----:B------:R-:W-:Y:S02]  /*0170*/  LEA.HI.SX32 R9, R2, R9, 0x17 ;  /* 0x0000000902097211 */ /* 0x000fe400078fbaff */
[----:B------:R-:W-:Y:S02]  /*0180*/  LOP3.LUT R3, R0, 0xffffffc0, RZ, 0xc0, !PT ;  /* 0xffffffc000037812 */ /* 0x000fe400078ec0ff */
[----:B------:R-:W-:Y:S01]  /*0190*/  SHF.R.U32.HI R13, RZ, 0x1f, R6 ;  /* 0x0000001fff0d7819 */ /* 0x000fe20000011606 */
[----:B------:R-:W-:-:S03]  /*01a0*/  IMAD.HI R4, R9, -0x77777777, R8 ;  /* 0x8888888909047827 */ /* 0x000fc600078e0208 */
[----:B------:R-:W-:Y:S01]  /*01b0*/  LEA.HI R6, R6, R13, RZ, 0x1d ;  /* 0x0000000d06067211 */ /* 0x000fe200078fe8ff */
[----:B------:R-:W-:Y:S01]  /*01c0*/  IMAD.IADD R0, R5, 0x1, -R3 ;  /* 0x0000000105007824 */ /* 0x000fe200078e0a03 */
[----:B------:R-:W-:Y:S01]  /*01d0*/  SHF.R.U32.HI R13, RZ, 0x1f, R4 ;  /* 0x0000001fff0d7819 */ /* 0x000fe20000011604 */
[----:B------:R-:W1:Y:S02]  /*01e0*/  LDC.64 R2, c[0x0][0x210] ;  /* 0x00008400ff027b82 */ /* 0x000e640000000a00 */
[----:B------:R-:W-:Y:S01]  /*01f0*/  IMAD R11, R11, 0xf040, R0 ;  /* 0x0000f0400b0b7824 */ /* 0x000fe200078e0200 */
[----:B------:R-:W-:Y:S01]  /*0200*/  LEA.HI R13, R4, R13, RZ, 0x1d ;  /* 0x0000000d040d7211 */ /* 0x000fe200078fe8ff */
[----:B------:R-:W-:-:S04]  /*0210*/  IMAD R6, R6, -0xf, R7 ;  /* 0xfffffff106067824 */ /* 0x000fc800078e0207 */
[----:B------:R-:W-:Y:S02]  /*0220*/  IMAD R6, R6, 0x80, R11 ;  /* 0x0000008006067824 */ /* 0x000fe400078e020b */
[----:B------:R-:W-:Y:S02]  /*0230*/  IMAD R11, R13, -0xf, R9 ;  /* 0xfffffff10d0b7824 */ /* 0x000fe400078e0209 */
[----:B------:R-:W-:Y:S02]  /*0240*/  IMAD.MOV.U32 R9, RZ, RZ, RZ ;  /* 0x000000ffff097224 */ /* 0x000fe400078e00ff */
[----:B------:R-:W-:Y:S01]  /*0250*/  IMAD R11, R11, 0xf80, R6 ;  /* 0x00000f800b0b7824 */ /* 0x000fe200078e0206 */
[----:B------:R-:W-:-:S03]  /*0260*/  CS2R R6, SRZ ;  /* 0x0000000000067805 */ /* 0x000fc6000001ff00 */
[C---:B------:R-:W-:Y:S02]  /*0270*/  VIADD R19, R11.reuse, 0x40 ;  /* 0x000000400b137836 */ /* 0x040fe40000000000 */
[C---:B------:R-:W-:Y:S02]  /*0280*/  VIADD R21, R11.reuse, 0x80 ;  /* 0x000000800b157836 */ /* 0x040fe40000000000 */
[----:B-1----:R-:W-:-:S04]  /*0290*/  IMAD.WIDE R16, R11, 0x4, R2 ;  /* 0x000000040b107825 */ /* 0x002fc800078e0202 */
[----:B------:R-:W-:Y:S01]  /*02a0*/  IMAD.WIDE R18, R19, 0x4, R2 ;  /* 0x0000000413127825 */ /* 0x000fe200078e0202 */
[----:B------:R1:W2:Y:S01]  /*02b0*/  @!P0 LDG.E.64 R6, desc[UR4][R16.64] ;  /* 0x0000000410068981 */ /* 0x0002a2000c1e1b00 */
[----:B------:R-:W-:-:S03]  /*02c0*/  CS2R R12, SRZ ;  /* 0x00000000000c7805 */ /* 0x000fc6000001ff00 */
[----:B------:R3:W2:Y:S01]  /*02d0*/  @!P0 LDG.E.64 R8, desc[UR4][R18.64] ;  /* 0x0000000412088981 */ /* 0x0006a2000c1e1b00 */
[----:B------:R-:W-:Y:S01]  /*02e0*/  IMAD.WIDE R20, R21, 0x4, R2 ;  /* 0x0000000415147825 */ /* 0x000fe200078e0202 */
[----:B------:R-:W-:-:S03]  /*02f0*/  CS2R R14, SRZ ;  /* 0x00000000000e7805 */ /* 0x000fc6000001ff00 */
[C---:B------:R-:W-:Y:S01]  /*0300*/  VIADD R23, R11.reuse, 0x7c0 ;  /* 0x000007c00b177836 */ /* 0x040fe20000000000 */
[----:B------:R-:W4:Y:S01]  /*0310*/  @!P0 LDG.E.64 R12, desc[UR4][R20.64] ;  /* 0x00000004140c8981 */ /* 0x000f22000c1e1b00 */
[----:B------:R-:W-:Y:S02]  /*0320*/  VIADD R25, R11, 0x800 ;  /* 0x000008000b197836 */ /* 0x000fe40000000000 */
[----:B------:R-:W-:Y:S01]  /*0330*/  IMAD.WIDE R22, R23, 0x4, R2 ;  /* 0x0000000417167825 */ /* 0x000fe200078e0202 */
[----:B-1----:R-:W-:-:S04]  /*0340*/  CS2R R16, SRZ ;  /* 0x0000000000107805 */ /* 0x002fc8000001ff00 */
[----:B------:R1:W5:Y:S01]  /*0350*/  @!P0 LDG.E.64 R14, desc[UR4][R22.64] ;  /* 0x00000004160e8981 */ /* 0x000362000c1e1b00 */
[----:B------:R-:W-:Y:S01]  /*0360*/  IMAD.WIDE R24, R25, 0x4, R2 ;  /* 0x0000000419187825 */ /* 0x000fe200078e0202 */
[----:B---3--:R-:W-:-:S03]  /*0370*/  CS2R R18, SRZ ;  /* 0x0000000000127805 */ /* 0x008fc6000001ff00 */
[C---:B------:R-:W-:Y:S01]  /*0380*/  VIADD R27, R11.reuse, 0x840 ;  /* 0x000008400b1b7836 */ /* 0x040fe20000000000 */
[----:B------:R3:W5:Y:S01]  /*0390*/  @!P0 LDG.E.64 R16, desc[UR4][R24.64] ;  /* 0x0000000418108981 */ /* 0x000762000c1e1b00 */
[----:B------:R-:W-:Y:S02]  /*03a0*/  VIADD R29, R11, 0xf80 ;  /* 0x00000f800b1d7836 */ /* 0x000fe40000000000 */
[----:B------:R-:W-:Y:S01]  /*03b0*/  IMAD.WIDE R26, R27, 0x4, R2 ;  /* 0x000000041b1a7825 */ /* 0x000fe200078e0202 */
[----:B-1----:R-:W-:-:S04]  /*03c0*/  CS2R R22, SRZ ;  /* 0x0000000000167805 */ /* 0x002fc8000001ff00 */
[----:B------:R-:W5:Y:S01]  /*03d0*/  @!P0 LDG.E.64 R18, desc[UR4][R26.64] ;  /* 0x000000041a128981 */ /* 0x000f62000c1e1b00 */
[----:B------:R-:W-:Y:S01]  /*03e0*/  IMAD.WIDE R28, R29, 0x4, R2 ;  /* 0x000000041d1c7825 */ /* 0x000fe200078e0202 */
[----:B------:R-:W-:-:S03]  /*03f0*/  CS2R R20, SRZ ;  /* 0x0000000000147805 */ /* 0x000fc6000001ff00 */
[C---:B------:R-:W-:Y:S01]  /*0400*/  VIADD R0, R11.reuse, 0xfc0 ;  /* 0x00000fc00b007836 */ /* 0x040fe20000000000 */
[----:B------:R-:W5:Y:S01]  /*0410*/  @!P0 LDG.E.64 R22, desc[UR4][R28.64] ;  /* 0x000000041c168981 */ /* 0x000f62000c1e1b00 */
[----:B------:R-:W-:Y:S02]  /*0420*/  VIADD R11, R11, 0x1000 ;  /* 0x000010000b0b7836 */ /* 0x000fe40000000000 */
[----:B---3--:R-:W-:-:S04]  /*0430*/  IMAD.WIDE R24, R0, 0x4, R2 ;  /* 0x0000000400187825 */ /* 0x008fc800078e0202 */
[----:B------:R-:W-:Y:S01]  /*0440*/  IMAD.WIDE R2, R11, 0x4, R2 ;  /* 0x000000040b027825 */ /* 0x000fe200078e0202 */
[----:B------:R-:W3:Y:S01]  /*0450*/  @!P0 LDG.E.64 R20, desc[UR4][R24.64] ;  /* 0x0000000418148981 */ /* 0x000ee2000c1e1b00 */
[----:B------:R-:W-:-:S06]  /*0460*/  CS2R R10, SRZ ;  /* 0x00000000000a7805 */ /* 0x000fcc000001ff00 */
[----:B------:R1:W3:Y:S02]  /*0470*/  @!P0 LDG.E.64 R10, desc[UR4][R2.64] ;  /* 0x00000004020a8981 */ /* 0x0002e4000c1e1b00 */
[----:B-1----:R-:W1:Y:S02]  /*0480*/  LDC.64 R2, c[0x0][0x218] ;  /* 0x00008600ff027b82 */ /* 0x002e640000000a00 */
[----:B-1----:R-:W-:Y:S01]  /*0490*/  IMAD.WIDE R4, R5, 0x4, R2 ;  /* 0x0000000405047825 */ /* 0x002fe200078e0202 */
[C---:B--2---:R-:W-:Y:S02]  /*04a0*/  FSETP.GT.AND P3, PT, R8.reuse, R6, PT ;  /* 0x000000060800720b */ /* 0x044fe40003f64000 */
[----:B------:R-:W-:Y:S02]  /*04b0*/  FSETP.GT.AND P4, PT, R9, R7, PT ;  /* 0x000000070900720b */ /* 0x000fe40003f84000 */
[----:B------:R-:W-:Y:S02]  /*04c0*/  FSETP.NAN.AND P5, PT, R8, R8, PT ;  /* 0x000000080800720b */ /* 0x000fe40003fa8000 */
[----:B----4-:R-:W-:-:S02]  /*04d0*/  FSETP.NAN.AND P1, PT, R12, R12, PT ;  /* 0x0000000c0c00720b */ /* 0x010fc40003f28000 */
[----:B------:R-:W-:Y:S02]  /*04e0*/  FSETP.NAN.AND P2, PT, R13, R13, PT ;  /* 0x0000000d0d00720b */ /* 0x000fe40003f48000 */
[----:B------:R-:W-:-:S03]  /*04f0*/  FSETP.NAN.AND P6, PT, R9, R9, PT ;  /* 0x000000090900720b */ /* 0x000fc60003fc8000 */
[----:B------:R-:W-:Y:S02]  /*0500*/  @!P3 FSEL R8, R8, R6, P5 ;  /* 0x000000060808b208 */ /* 0x000fe40002800000 */
[----:B------:R-:W-:Y:S02]  /*0510*/  @!P4 FSEL R9, R9, R7, P6 ;  /* 0x000000070909c208 */ /* 0x000fe40003000000 */
[----:B-----5:R-:W-:Y:S02]  /*0520*/  FSETP.NAN.AND P3, PT, R14, R14, PT ;  /* 0x0000000e0e00720b */ /* 0x020fe40003f68000 */
[----:B------:R-:W-:Y:S02]  /*0530*/  FSETP.NAN.AND P4, PT, R15, R15, PT ;  /* 0x0000000f0f00720b */ /* 0x000fe40003f88000 */
[----:B------:R-:W-:Y:S02]  /*0540*/  FSETP.GEU.AND P5, PT, R8, R12, PT ;  /* 0x0000000c0800720b */ /* 0x000fe40003fae000 */
[----:B------:R-:W-:-:S02]  /*0550*/  FSETP.GEU.AND P6, PT, R9, R13, PT ;  /* 0x0000000d0900720b */ /* 0x000fc40003fce000 */
[----:B------:R-:W-:Y:S02]  /*0560*/  @!P1 FSEL R12, R12, R8, !P5 ;  /* 0x000000080c0c9208 */ /* 0x000fe40006800000 */
[----:B------:R-:W-:Y:S02]  /*0570*/  @!P2 FSEL R13, R13, R9, !P6 ;  /* 0x000000090d0da208 */ /* 0x000fe40007000000 */
[----:B------:R-:W-:Y:S02]  /*0580*/  FSETP.NAN.AND P1, PT, R16, R16, PT ;  /* 0x000000101000720b */ /* 0x000fe40003f28000 */
        /* <DEDUP_REMOVED lines=17> */
[----:B---3--:R-:W-:Y:S02]  /*06a0*/  FSETP.NAN.AND P3, PT, R20, R20, PT ;  /* 0x000000141400720b */ /* 0x008fe40003f68000 */
        /* <DEDUP_REMOVED lines=11> */
[----:B------:R-:W-:Y:S02]  /*0760*/  FSETP.GEU.AND P3, PT, R20, R10, PT ;  /* 0x0000000a1400720b */ /* 0x000fe40003f6e000 */
[----:B------:R-:W-:Y:S02]  /*0770*/  FSETP.GEU.AND P4, PT, R21, R11, PT ;  /* 0x0000000b1500720b */ /* 0x000fe40003f8e000 */
[----:B------:R-:W-:Y:S02]  /*0780*/  @!P1 SEL R10, R10, R20, !P3 ;  /* 0x000000140a0a9207 */ /* 0x000fe40005800000 */
[----:B------:R-:W-:Y:S01]  /*0790*/  @!P2 SEL R11, R11, R21, !P4 ;  /* 0x000000150b0ba207 */ /* 0x000fe20006000000 */
[----:B------:R-:W-:Y:S08]  /*07a0*/  @P0 EXIT ;  /* 0x000000000000094d */ /* 0x000ff00003800000 */
[----:B------:R-:W-:Y:S01]  /*07b0*/  STG.E.64 desc[UR4][R4.64], R10 ;  /* 0x0000000a04007986 */ /* 0x000fe2000c101b04 */
[----:B------:R-:W-:Y:S05]  /*07c0*/  EXIT ;  /* 0x000000000000794d */ /* 0x000fea0003800000 */
.L_x_0:
[----:B------:R-:W-:-:S00]  /*07d0*/  BRA `(.L_x_0) ;  /* 0xfffffffc00fc7947 */ /* 0x000fc0000383ffff */
[----:B------:R-:W-:-:S00]  /*07e0*/  NOP ;  /* 0x0000000000007918 */ /* 0x000fc00000000000 */
        /* <DEDUP_REMOVED lines=9> */
.L_x_1:


//--------------------- .nv.constant0.triton_poi_fused_convolution_div_max_pool2d_with_indices_relu_sub_3 --------------------------
	.section	.nv.constant0.triton_poi_fused_convolution_div_max_pool2d_with_indices_relu_sub_3,"a",@progbits
	.sectionflags	@""
	.align	4
.nv.constant0.triton_poi_fused_convolution_div_max_pool2d_with_indices_relu_sub_3:
	.zero		548
